//
// Generated by NVIDIA NVVM Compiler
//
// Compiler Build ID: CL-36424714
// Cuda compilation tools, release 13.0, V13.0.88
// Based on NVVM 20.0.0
//

.version 9.0
.target sm_100
.address_size 64

	// .globl	_Z9warmingUpPf

.visible .entry _Z9warmingUpPf(
	.param .u64 .ptr .align 1 _Z9warmingUpPf_param_0
)
{
	.reg .pred 	%p<2>;
	.reg .b32 	%r<10>;
	.reg .b32 	%f<2>;
	.reg .b64 	%rd<5>;

	ld.param.u64 	%rd1, [_Z9warmingUpPf_param_0];
	cvta.to.global.u64 	%rd2, %rd1;
	mov.u32 	%r1, %ctaid.x;
	mov.u32 	%r2, %ntid.x;
	mov.u32 	%r3, %tid.x;
	mad.lo.s32 	%r4, %r1, %r2, %r3;
	shr.s32 	%r5, %r4, 31;
	shr.u32 	%r6, %r5, 27;
	add.s32 	%r7, %r4, %r6;
	shr.u32 	%r8, %r7, 5;
	and.b32  	%r9, %r8, 1;
	setp.eq.b32 	%p1, %r9, 1;
	selp.f32 	%f1, 0f43480000, 0f42C80000, %p1;
	mul.wide.s32 	%rd3, %r4, 4;
	add.s64 	%rd4, %rd2, %rd3;
	st.global.f32 	[%rd4], %f1;
	ret;

}
	// .globl	_Z11mathKernel1Pf
.visible .entry _Z11mathKernel1Pf(
	.param .u64 .ptr .align 1 _Z11mathKernel1Pf_param_0
)
{
	.reg .pred 	%p<2>;
	.reg .b32 	%r<6>;
	.reg .b32 	%f<2>;
	.reg .b64 	%rd<5>;

	ld.param.u64 	%rd1, [_Z11mathKernel1Pf_param_0];
	cvta.to.global.u64 	%rd2, %rd1;
	mov.u32 	%r1, %ctaid.x;
	mov.u32 	%r2, %ntid.x;
	mov.u32 	%r3, %tid.x;
	mad.lo.s32 	%r4, %r1, %r2, %r3;
	and.b32  	%r5, %r4, 1;
	setp.eq.b32 	%p1, %r5, 1;
	selp.f32 	%f1, 0f43480000, 0f42C80000, %p1;
	mul.wide.s32 	%rd3, %r4, 4;
	add.s64 	%rd4, %rd2, %rd3;
	st.global.f32 	[%rd4], %f1;
	ret;

}
	// .globl	_Z11mathKernel2Pf
.visible .entry _Z11mathKernel2Pf(
	.param .u64 .ptr .align 1 _Z11mathKernel2Pf_param_0
)
{
	.reg .pred 	%p<2>;
	.reg .b32 	%r<10>;
	.reg .b32 	%f<2>;
	.reg .b64 	%rd<5>;

	ld.param.u64 	%rd1, [_Z11mathKernel2Pf_param_0];
	cvta.to.global.u64 	%rd2, %rd1;
	mov.u32 	%r1, %ctaid.x;
	mov.u32 	%r2, %ntid.x;
	mov.u32 	%r3, %tid.x;
	mad.lo.s32 	%r4, %r1, %r2, %r3;
	shr.s32 	%r5, %r4, 31;
	shr.u32 	%r6, %r5, 27;
	add.s32 	%r7, %r4, %r6;
	shr.u32 	%r8, %r7, 5;
	and.b32  	%r9, %r8, 1;
	setp.eq.b32 	%p1, %r9, 1;
	selp.f32 	%f1, 0f43480000, 0f42C80000, %p1;
	mul.wide.s32 	%rd3, %r4, 4;
	add.s64 	%rd4, %rd2, %rd3;
	st.global.f32 	[%rd4], %f1;
	ret;

}
	// .globl	_Z11mathKernel3Pf
.visible .entry _Z11mathKernel3Pf(
	.param .u64 .ptr .align 1 _Z11mathKernel3Pf_param_0
)
{
	.reg .pred 	%p<2>;
	.reg .b32 	%r<10>;
	.reg .b32 	%f<2>;
	.reg .b64 	%rd<5>;

	ld.param.u64 	%rd1, [_Z11mathKernel3Pf_param_0];
	cvta.to.global.u64 	%rd2, %rd1;
	mov.u32 	%r1, %ctaid.x;
	mov.u32 	%r2, %ntid.x;
	mov.u32 	%r3, %tid.x;
	mad.lo.s32 	%r4, %r1, %r2, %r3;
	shr.s32 	%r5, %r4, 31;
	shr.u32 	%r6, %r5, 29;
	add.s32 	%r7, %r4, %r6;
	and.b32  	%r8, %r7, -8;
	sub.s32 	%r9, %r4, %r8;
	setp.gt.s32 	%p1, %r9, -1;
	selp.f32 	%f1, 0f43C80000, 0f00000000, %p1;
	mul.wide.s32 	%rd3, %r4, 4;
	add.s64 	%rd4, %rd2, %rd3;
	st.global.f32 	[%rd4], %f1;
	ret;

}
	// .globl	_Z11mathKernel4Pf
.visible .entry _Z11mathKernel4Pf(
	.param .u64 .ptr .align 1 _Z11mathKernel4Pf_param_0
)
{
	.reg .b32 	%r<6>;
	.reg .b64 	%rd<5>;

	ld.param.u64 	%rd1, [_Z11mathKernel4Pf_param_0];
	cvta.to.global.u64 	%rd2, %rd1;
	mov.u32 	%r1, %ctaid.x;
	mov.u32 	%r2, %ntid.x;
	mov.u32 	%r3, %tid.x;
	mad.lo.s32 	%r4, %r1, %r2, %r3;
	mul.wide.s32 	%rd3, %r4, 4;
	add.s64 	%rd4, %rd2, %rd3;
	mov.b32 	%r5, 1128792064;
	st.global.u32 	[%rd4], %r5;
	ret;

}


// ===== COMPILED SASS (sm_100) =====

	.target	sm_100

	.elftype	@"ET_EXEC"


//--------------------- .note.nv.tkinfo           --------------------------
	.section	.note.nv.tkinfo,"",@"SHT_NOTE"
	.sectionflags	@"SHF_NOTE_NV_TKINFO"
	.tkinfo
        /*0018*/ 	.word	0x00000002
        /*0030*/ 	.string	""
        /*0030*/ 	.string	"ptxas"
        /*0030*/ 	.string	"Cuda compilation tools, release 13.0, V13.0.88"
        /*0030*/ 	.string	"Build cuda_13.0.r13.0/compiler.36424714_0"
        /*0030*/ 	.string	"-arch sm_100 -m 64 "



//--------------------- .note.nv.cuinfo           --------------------------
	.section	.note.nv.cuinfo,"",@"SHT_NOTE"
	.sectionflags	@"SHF_NOTE_NV_CUINFO"
        /*0018*/ 	.short	0x0002
        /*001a*/ 	.short	0x0064
        /*001c*/ 	.short	0x0082
	.zero		2


//--------------------- .nv.info                  --------------------------
	.section	.nv.info,"",@"SHT_CUDA_INFO"
	.align	4


	//----- nvinfo : EIATTR_REGCOUNT
	.align		4
        /*0000*/ 	.byte	0x04, 0x2f
        /*0002*/ 	.short	(.L_1 - .L_0)
	.align		4
.L_0:
        /*0004*/ 	.word	index@(_Z9warmingUpPf)
        /*0008*/ 	.word	0x00000008


	//----- nvinfo : EIATTR_FRAME_SIZE
	.align		4
.L_1:
        /*000c*/ 	.byte	0x04, 0x11
        /*000e*/ 	.short	(.L_3 - .L_2)
	.align		4
.L_2:
        /*0010*/ 	.word	index@(_Z9warmingUpPf)
        /*0014*/ 	.word	0x00000000


	//----- nvinfo : EIATTR_REGCOUNT
	.align		4
.L_3:
        /*0018*/ 	.byte	0x04, 0x2f
        /*001a*/ 	.short	(.L_5 - .L_4)
	.align		4
.L_4:
        /*001c*/ 	.word	index@(_Z11mathKernel1Pf)
        /*0020*/ 	.word	0x00000008


	//----- nvinfo : EIATTR_FRAME_SIZE
	.align		4
.L_5:
        /*0024*/ 	.byte	0x04, 0x11
        /*0026*/ 	.short	(.L_7 - .L_6)
	.align		4
.L_6:
        /*0028*/ 	.word	index@(_Z11mathKernel1Pf)
        /*002c*/ 	.word	0x00000000


	//----- nvinfo : EIATTR_REGCOUNT
	.align		4
.L_7:
        /*0030*/ 	.byte	0x04, 0x2f
        /*0032*/ 	.short	(.L_9 - .L_8)
	.align		4
.L_8:
        /*0034*/ 	.word	index@(_Z11mathKernel2Pf)
        /*0038*/ 	.word	0x00000008


	//----- nvinfo : EIATTR_FRAME_SIZE
	.align		4
.L_9:
        /*003c*/ 	.byte	0x04, 0x11
        /*003e*/ 	.short	(.L_11 - .L_10)
	.align		4
.L_10:
        /*0040*/ 	.word	index@(_Z11mathKernel2Pf)
        /*0044*/ 	.word	0x00000000


	//----- nvinfo : EIATTR_REGCOUNT
	.align		4
.L_11:
        /*0048*/ 	.byte	0x04, 0x2f
        /*004a*/ 	.short	(.L_13 - .L_12)
	.align		4
.L_12:
        /*004c*/ 	.word	index@(_Z11mathKernel3Pf)
        /*0050*/ 	.word	0x00000008


	//----- nvinfo : EIATTR_FRAME_SIZE
	.align		4
.L_13:
        /*0054*/ 	.byte	0x04, 0x11
        /*0056*/ 	.short	(.L_15 - .L_14)
	.align		4
.L_14:
        /*0058*/ 	.word	index@(_Z11mathKernel3Pf)
        /*005c*/ 	.word	0x00000000


	//----- nvinfo : EIATTR_REGCOUNT
	.align		4
.L_15:
        /*0060*/ 	.byte	0x04, 0x2f
        /*0062*/ 	.short	(.L_17 - .L_16)
	.align		4
.L_16:
        /*0064*/ 	.word	index@(_Z11mathKernel4Pf)
        /*0068*/ 	.word	0x0000000a


	//----- nvinfo : EIATTR_FRAME_SIZE
	.align		4
.L_17:
        /*006c*/ 	.byte	0x04, 0x11
        /*006e*/ 	.short	(.L_19 - .L_18)
	.align		4
.L_18:
        /*0070*/ 	.word	index@(_Z11mathKernel4Pf)
        /*0074*/ 	.word	0x00000000


	//----- nvinfo : EIATTR_MIN_STACK_SIZE
	.align		4
.L_19:
        /*0078*/ 	.byte	0x04, 0x12
        /*007a*/ 	.short	(.L_21 - .L_20)
	.align		4
.L_20:
        /*007c*/ 	.word	index@(_Z11mathKernel4Pf)
        /*0080*/ 	.word	0x00000000


	//----- nvinfo : EIATTR_MIN_STACK_SIZE
	.align		4
.L_21:
        /*0084*/ 	.byte	0x04, 0x12
        /*0086*/ 	.short	(.L_23 - .L_22)
	.align		4
.L_22:
        /*0088*/ 	.word	index@(_Z11mathKernel3Pf)
        /*008c*/ 	.word	0x00000000


	//----- nvinfo : EIATTR_MIN_STACK_SIZE
	.align		4
.L_23:
        /*0090*/ 	.byte	0x04, 0x12
        /*0092*/ 	.short	(.L_25 - .L_24)
	.align		4
.L_24:
        /*0094*/ 	.word	index@(_Z11mathKernel2Pf)
        /*0098*/ 	.word	0x00000000


	//----- nvinfo : EIATTR_MIN_STACK_SIZE
	.align		4
.L_25:
        /*009c*/ 	.byte	0x04, 0x12
        /*009e*/ 	.short	(.L_27 - .L_26)
	.align		4
.L_26:
        /*00a0*/ 	.word	index@(_Z11mathKernel1Pf)
        /*00a4*/ 	.word	0x00000000


	//----- nvinfo : EIATTR_MIN_STACK_SIZE
	.align		4
.L_27:
        /*00a8*/ 	.byte	0x04, 0x12
        /*00aa*/ 	.short	(.L_29 - .L_28)
	.align		4
.L_28:
        /*00ac*/ 	.word	index@(_Z9warmingUpPf)
        /*00b0*/ 	.word	0x00000000
.L_29:


//--------------------- .nv.compat                --------------------------
	.section	.nv.compat,"",@"SHT_CUDA_COMPAT_INFO"
	.align	4
        /*0000*/ 	.byte	0x02, 0x09, 0x00, 0x00, 0x02, 0x02, 0x01, 0x00, 0x02, 0x05, 0x05, 0x00, 0x03, 0x07, 0x01, 0x01
        /*0010*/ 	.byte	0x02, 0x03, 0x00, 0x00, 0x02, 0x06, 0x01, 0x00, 0x04, 0x0b, 0x08, 0x00, 0x09, 0x00, 0x00, 0x00
        /*0020*/ 	.byte	0x00, 0x00, 0x00, 0x00


//--------------------- .nv.info._Z11mathKernel4Pf --------------------------
	.section	.nv.info._Z11mathKernel4Pf,"",@"SHT_CUDA_INFO"
	.sectionflags	@""
	.align	4


	//----- nvinfo : EIATTR_CUDA_API_VERSION
	.align		4
        /*0000*/ 	.byte	0x04, 0x37
        /*0002*/ 	.short	(.L_31 - .L_30)
.L_30:
        /*0004*/ 	.word	0x00000082


	//----- nvinfo : EIATTR_KPARAM_INFO
	.align		4
.L_31:
        /*0008*/ 	.byte	0x04, 0x17
        /*000a*/ 	.short	(.L_33 - .L_32)
.L_32:
        /*000c*/ 	.word	0x00000000
        /*0010*/ 	.short	0x0000
        /*0012*/ 	.short	0x0000
        /*0014*/ 	.byte	0x00, 0xf5, 0x21, 0x00


	//----- nvinfo : EIATTR_SPARSE_MMA_MASK
	.align		4
.L_33:
        /*0018*/ 	.byte	0x03, 0x50
        /*001a*/ 	.short	0x0000


	//----- nvinfo : EIATTR_MAXREG_COUNT
	.align		4
        /*001c*/ 	.byte	0x03, 0x1b
        /*001e*/ 	.short	0x00ff


	//----- nvinfo : EIATTR_MERCURY_ISA_VERSION
	.align		4
        /*0020*/ 	.byte	0x03, 0x5f
        /*0022*/ 	.short	0x0101


	//----- nvinfo : EIATTR_VRC_CTA_INIT_COUNT
	.align		4
        /*0024*/ 	.byte	0x02, 0x4a
	.zero		1
	.zero		1


	//----- nvinfo : EIATTR_EXIT_INSTR_OFFSETS
	.align		4
        /*0028*/ 	.byte	0x04, 0x1c
        /*002a*/ 	.short	(.L_35 - .L_34)


	//   ....[0]....
.L_34:
        /*002c*/ 	.word	0x000000a0


	//----- nvinfo : EIATTR_CBANK_PARAM_SIZE
	.align		4
.L_35:
        /*0030*/ 	.byte	0x03, 0x19
        /*0032*/ 	.short	0x0008


	//----- nvinfo : EIATTR_PARAM_CBANK
	.align		4
        /*0034*/ 	.byte	0x04, 0x0a
        /*0036*/ 	.short	(.L_37 - .L_36)
	.align		4
.L_36:
        /*0038*/ 	.word	index@(.nv.constant0._Z11mathKernel4Pf)
        /*003c*/ 	.short	0x0380
        /*003e*/ 	.short	0x0008


	//----- nvinfo : EIATTR_SW_WAR
	.align		4
.L_37:
        /*0040*/ 	.byte	0x04, 0x36
        /*0042*/ 	.short	(.L_39 - .L_38)
.L_38:
        /*0044*/ 	.word	0x00000008
.L_39:


//--------------------- .nv.info._Z11mathKernel3Pf --------------------------
	.section	.nv.info._Z11mathKernel3Pf,"",@"SHT_CUDA_INFO"
	.sectionflags	@""
	.align	4


	//----- nvinfo : EIATTR_CUDA_API_VERSION
	.align		4
        /*0000*/ 	.byte	0x04, 0x37
        /*0002*/ 	.short	(.L_41 - .L_40)
.L_40:
        /*0004*/ 	.word	0x00000082


	//----- nvinfo : EIATTR_KPARAM_INFO
	.align		4
.L_41:
        /*0008*/ 	.byte	0x04, 0x17
        /*000a*/ 	.short	(.L_43 - .L_42)
.L_42:
        /*000c*/ 	.word	0x00000000
        /*0010*/ 	.short	0x0000
        /*0012*/ 	.short	0x0000
        /*0014*/ 	.byte	0x00, 0xf5, 0x21, 0x00


	//----- nvinfo : EIATTR_SPARSE_MMA_MASK
	.align		4
.L_43:
        /*0018*/ 	.byte	0x03, 0x50
        /*001a*/ 	.short	0x0000


	//----- nvinfo : EIATTR_MAXREG_COUNT
	.align		4
        /*001c*/ 	.byte	0x03, 0x1b
        /*001e*/ 	.short	0x00ff


	//----- nvinfo : EIATTR_MERCURY_ISA_VERSION
	.align		4
        /*0020*/ 	.byte	0x03, 0x5f
        /*0022*/ 	.short	0x0101


	//----- nvinfo : EIATTR_VRC_CTA_INIT_COUNT
	.align		4
        /*0024*/ 	.byte	0x02, 0x4a
	.zero		1
	.zero		1


	//----- nvinfo : EIATTR_EXIT_INSTR_OFFSETS
	.align		4
        /*0028*/ 	.byte	0x04, 0x1c
        /*002a*/ 	.short	(.L_45 - .L_44)


	//   ....[0]....
.L_44:
        /*002c*/ 	.word	0x000000f0


	//----- nvinfo : EIATTR_CBANK_PARAM_SIZE
	.align		4
.L_45:
        /*0030*/ 	.byte	0x03, 0x19
        /*0032*/ 	.short	0x0008


	//----- nvinfo : EIATTR_PARAM_CBANK
	.align		4
        /*0034*/ 	.byte	0x04, 0x0a
        /*0036*/ 	.short	(.L_47 - .L_46)
	.align		4
.L_46:
        /*0038*/ 	.word	index@(.nv.constant0._Z11mathKernel3Pf)
        /*003c*/ 	.short	0x0380
        /*003e*/ 	.short	0x0008


	//----- nvinfo : EIATTR_SW_WAR
	.align		4
.L_47:
        /*0040*/ 	.byte	0x04, 0x36
        /*0042*/ 	.short	(.L_49 - .L_48)
.L_48:
        /*0044*/ 	.word	0x00000008
.L_49:


//--------------------- .nv.info._Z11mathKernel2Pf --------------------------
	.section	.nv.info._Z11mathKernel2Pf,"",@"SHT_CUDA_INFO"
	.sectionflags	@""
	.align	4


	//----- nvinfo : EIATTR_CUDA_API_VERSION
	.align		4
        /*0000*/ 	.byte	0x04, 0x37
        /*0002*/ 	.short	(.L_51 - .L_50)
.L_50:
        /*0004*/ 	.word	0x00000082


	//----- nvinfo : EIATTR_KPARAM_INFO
	.align		4
.L_51:
        /*0008*/ 	.byte	0x04, 0x17
        /*000a*/ 	.short	(.L_53 - .L_52)
.L_52:
        /*000c*/ 	.word	0x00000000
        /*0010*/ 	.short	0x0000
        /*0012*/ 	.short	0x0000
        /*0014*/ 	.byte	0x00, 0xf5, 0x21, 0x00


	//----- nvinfo : EIATTR_SPARSE_MMA_MASK
	.align		4
.L_53:
        /*0018*/ 	.byte	0x03, 0x50
        /*001a*/ 	.short	0x0000


	//----- nvinfo : EIATTR_MAXREG_COUNT
	.align		4
        /*001c*/ 	.byte	0x03, 0x1b
        /*001e*/ 	.short	0x00ff


	//----- nvinfo : EIATTR_MERCURY_ISA_VERSION
	.align		4
        /*0020*/ 	.byte	0x03, 0x5f
        /*0022*/ 	.short	0x0101


	//----- nvinfo : EIATTR_VRC_CTA_INIT_COUNT
	.align		4
        /*0024*/ 	.byte	0x02, 0x4a
	.zero		1
	.zero		1


	//----- nvinfo : EIATTR_EXIT_INSTR_OFFSETS
	.align		4
        /*0028*/ 	.byte	0x04, 0x1c
        /*002a*/ 	.short	(.L_55 - .L_54)


	//   ....[0]....
.L_54:
        /*002c*/ 	.word	0x00000100


	//----- nvinfo : EIATTR_CBANK_PARAM_SIZE
	.align		4
.L_55:
        /*0030*/ 	.byte	0x03, 0x19
        /*0032*/ 	.short	0x0008


	//----- nvinfo : EIATTR_PARAM_CBANK
	.align		4
        /*0034*/ 	.byte	0x04, 0x0a
        /*0036*/ 	.short	(.L_57 - .L_56)
	.align		4
.L_56:
        /*0038*/ 	.word	index@(.nv.constant0._Z11mathKernel2Pf)
        /*003c*/ 	.short	0x0380
        /*003e*/ 	.short	0x0008


	//----- nvinfo : EIATTR_SW_WAR
	.align		4
.L_57:
        /*0040*/ 	.byte	0x04, 0x36
        /*0042*/ 	.short	(.L_59 - .L_58)
.L_58:
        /*0044*/ 	.word	0x00000008
.L_59:


//--------------------- .nv.info._Z11mathKernel1Pf --------------------------
	.section	.nv.info._Z11mathKernel1Pf,"",@"SHT_CUDA_INFO"
	.sectionflags	@""
	.align	4


	//----- nvinfo : EIATTR_CUDA_API_VERSION
	.align		4
        /*0000*/ 	.byte	0x04, 0x37
        /*0002*/ 	.short	(.L_61 - .L_60)
.L_60:
        /*0004*/ 	.word	0x00000082


	//----- nvinfo : EIATTR_KPARAM_INFO
	.align		4
.L_61:
        /*0008*/ 	.byte	0x04, 0x17
        /*000a*/ 	.short	(.L_63 - .L_62)
.L_62:
        /*000c*/ 	.word	0x00000000
        /*0010*/ 	.short	0x0000
        /*0012*/ 	.short	0x0000
        /*0014*/ 	.byte	0x00, 0xf5, 0x21, 0x00


	//----- nvinfo : EIATTR_SPARSE_MMA_MASK
	.align		4
.L_63:
        /*0018*/ 	.byte	0x03, 0x50
        /*001a*/ 	.short	0x0000


	//----- nvinfo : EIATTR_MAXREG_COUNT
	.align		4
        /*001c*/ 	.byte	0x03, 0x1b
        /*001e*/ 	.short	0x00ff


	//----- nvinfo : EIATTR_MERCURY_ISA_VERSION
	.align		4
        /*0020*/ 	.byte	0x03, 0x5f
        /*0022*/ 	.short	0x0101


	//----- nvinfo : EIATTR_VRC_CTA_INIT_COUNT
	.align		4
        /*0024*/ 	.byte	0x02, 0x4a
	.zero		1
	.zero		1


	//----- nvinfo : EIATTR_EXIT_INSTR_OFFSETS
	.align		4
        /*0028*/ 	.byte	0x04, 0x1c
        /*002a*/ 	.short	(.L_65 - .L_64)


	//   ....[0]....
.L_64:
        /*002c*/ 	.word	0x000000d0


	//----- nvinfo : EIATTR_CBANK_PARAM_SIZE
	.align		4
.L_65:
        /*0030*/ 	.byte	0x03, 0x19
        /*0032*/ 	.short	0x0008


	//----- nvinfo : EIATTR_PARAM_CBANK
	.align		4
        /*0034*/ 	.byte	0x04, 0x0a
        /*0036*/ 	.short	(.L_67 - .L_66)
	.align		4
.L_66:
        /*0038*/ 	.word	index@(.nv.constant0._Z11mathKernel1Pf)
        /*003c*/ 	.short	0x0380
        /*003e*/ 	.short	0x0008


	//----- nvinfo : EIATTR_SW_WAR
	.align		4
.L_67:
        /*0040*/ 	.byte	0x04, 0x36
        /*0042*/ 	.short	(.L_69 - .L_68)
.L_68:
        /*0044*/ 	.word	0x00000008
.L_69:


//--------------------- .nv.info._Z9warmingUpPf   --------------------------
	.section	.nv.info._Z9warmingUpPf,"",@"SHT_CUDA_INFO"
	.sectionflags	@""
	.align	4


	//----- nvinfo : EIATTR_CUDA_API_VERSION
	.align		4
        /*0000*/ 	.byte	0x04, 0x37
        /*0002*/ 	.short	(.L_71 - .L_70)
.L_70:
        /*0004*/ 	.word	0x00000082


	//----- nvinfo : EIATTR_KPARAM_INFO
	.align		4
.L_71:
        /*0008*/ 	.byte	0x04, 0x17
        /*000a*/ 	.short	(.L_73 - .L_72)
.L_72:
        /*000c*/ 	.word	0x00000000
        /*0010*/ 	.short	0x0000
        /*0012*/ 	.short	0x0000
        /*0014*/ 	.byte	0x00, 0xf5, 0x21, 0x00


	//----- nvinfo : EIATTR_SPARSE_MMA_MASK
	.align		4
.L_73:
        /*0018*/ 	.byte	0x03, 0x50
        /*001a*/ 	.short	0x0000


	//----- nvinfo : EIATTR_MAXREG_COUNT
	.align		4
        /*001c*/ 	.byte	0x03, 0x1b
        /*001e*/ 	.short	0x00ff


	//----- nvinfo : EIATTR_MERCURY_ISA_VERSION
	.align		4
        /*0020*/ 	.byte	0x03, 0x5f
        /*0022*/ 	.short	0x0101


	//----- nvinfo : EIATTR_VRC_CTA_INIT_COUNT
	.align		4
        /*0024*/ 	.byte	0x02, 0x4a
	.zero		1
	.zero		1


	//----- nvinfo : EIATTR_EXIT_INSTR_OFFSETS
	.align		4
        /*0028*/ 	.byte	0x04, 0x1c
        /*002a*/ 	.short	(.L_75 - .L_74)


	//   ....[0]....
.L_74:
        /*002c*/ 	.word	0x00000100


	//----- nvinfo : EIATTR_CBANK_PARAM_SIZE
	.align		4
.L_75:
        /*0030*/ 	.byte	0x03, 0x19
        /*0032*/ 	.short	0x0008


	//----- nvinfo : EIATTR_PARAM_CBANK
	.align		4
        /*0034*/ 	.byte	0x04, 0x0a
        /*0036*/ 	.short	(.L_77 - .L_76)
	.align		4
.L_76:
        /*0038*/ 	.word	index@(.nv.constant0._Z9warmingUpPf)
        /*003c*/ 	.short	0x0380
        /*003e*/ 	.short	0x0008


	//----- nvinfo : EIATTR_SW_WAR
	.align		4
.L_77:
        /*0040*/ 	.byte	0x04, 0x36
        /*0042*/ 	.short	(.L_79 - .L_78)
.L_78:
        /*0044*/ 	.word	0x00000008
.L_79:


//--------------------- .nv.callgraph             --------------------------
	.section	.nv.callgraph,"",@"SHT_CUDA_CALLGRAPH"
	.align	4
	.sectionentsize	8
	.align		4
        /*0000*/ 	.word	0x00000000
	.align		4
        /*0004*/ 	.word	0xffffffff
	.align		4
        /*0008*/ 	.word	0x00000000
	.align		4
        /*000c*/ 	.word	0xfffffffe
	.align		4
        /*0010*/ 	.word	0x00000000
	.align		4
        /*0014*/ 	.word	0xfffffffd
	.align		4
        /*0018*/ 	.word	0x00000000
	.align		4
        /*001c*/ 	.word	0xfffffffc


//--------------------- .text._Z11mathKernel4Pf   --------------------------
	.section	.text._Z11mathKernel4Pf,"ax",@progbits
	.align	128
        .global         _Z11mathKernel4Pf
        .type           _Z11mathKernel4Pf,@function
        .size           _Z11mathKernel4Pf,(.L_x_5 - _Z11mathKernel4Pf)
        .other          _Z11mathKernel4Pf,@"STO_CUDA_ENTRY STV_DEFAULT"
_Z11mathKernel4Pf:
.text._Z11mathKernel4Pf:
[----:B------:R-:W-:Y:S01]  /*0000*/  LDC R1, c[0x0][0x37c] ;  /* 0x0000df00ff017b82 */ /* 0x000fe20000000800 */
[----:B------:R-:W0:Y:S07]  /*0010*/  S2R R0, SR_TID.X ;  /* 0x0000000000007919 */ /* 0x000e2e0000002100 */
[----:B------:R-:W0:Y:S01]  /*0020*/  S2UR UR6, SR_CTAID.X ;  /* 0x00000000000679c3 */ /* 0x000e220000002500 */
[----:B------:R-:W1:Y:S01]  /*0030*/  LDCU.64 UR4, c[0x0][0x358] ;  /* 0x00006b00ff0477ac */ /* 0x000e620008000a00 */
[----:B------:R-:W-:-:S06]  /*0040*/  HFMA2 R7, -RZ, RZ, 3.640625, 0 ;  /* 0x43480000ff077431 */ /* 0x000fcc00000001ff */
[----:B------:R-:W0:Y:S08]  /*0050*/  LDC R5, c[0x0][0x360] ;  /* 0x0000d800ff057b82 */ /* 0x000e300000000800 */
[----:B------:R-:W2:Y:S01]  /*0060*/  LDC.64 R2, c[0x0][0x380] ;  /* 0x0000e000ff027b82 */ /* 0x000ea20000000a00 */
[----:B0-----:R-:W-:-:S04]  /*0070*/  IMAD R5, R5, UR6, R0 ;  /* 0x0000000605057c24 */ /* 0x001fc8000f8e0200 */
[----:B--2---:R-:W-:-:S05]  /*0080*/  IMAD.WIDE R2, R5, 0x4, R2 ;  /* 0x0000000405027825 */ /* 0x004fca00078e0202 */
[----:B-1----:R-:W-:Y:S01]  /*0090*/  STG.E desc[UR4][R2.64], R7 ;  /* 0x0000000702007986 */ /* 0x002fe2000c101904 */
[----:B------:R-:W-:Y:S05]  /*00a0*/  EXIT ;  /* 0x000000000000794d */ /* 0x000fea0003800000 */
.L_x_0:
[----:B------:R-:W-:-:S00]  /*00b0*/  BRA `(.L_x_0) ;  /* 0xfffffffc00fc7947 */ /* 0x000fc0000383ffff */
[----:B------:R-:W-:-:S00]  /*00c0*/  NOP ;  /* 0x0000000000007918 */ /* 0x000fc00000000000 */
        /* <DEDUP_REMOVED lines=11> */
.L_x_5:


//--------------------- .text._Z11mathKernel3Pf   --------------------------
	.section	.text._Z11mathKernel3Pf,"ax",@progbits
	.align	128
        .global         _Z11mathKernel3Pf
        .type           _Z11mathKernel3Pf,@function
        .size           _Z11mathKernel3Pf,(.L_x_6 - _Z11mathKernel3Pf)
        .other          _Z11mathKernel3Pf,@"STO_CUDA_ENTRY STV_DEFAULT"
_Z11mathKernel3Pf:
.text._Z11mathKernel3Pf:
[----:B------:R-:W-:Y:S01]  /*0000*/  LDC R1, c[0x0][0x37c] ;  /* 0x0000df00ff017b82 */ /* 0x000fe20000000800 */
[----:B------:R-:W0:Y:S07]  /*0010*/  S2R R0, SR_TID.X ;  /* 0x0000000000007919 */ /* 0x000e2e0000002100 */
[----:B------:R-:W0:Y:S08]  /*0020*/  S2UR UR4, SR_CTAID.X ;  /* 0x00000000000479c3 */ /* 0x000e300000002500 */
[----:B------:R-:W0:Y:S08]  /*0030*/  LDC R5, c[0x0][0x360] ;  /* 0x0000d800ff057b82 */ /* 0x000e300000000800 */
[----:B------:R-:W1:Y:S01]  /*0040*/  LDC.64 R2, c[0x0][0x380] ;  /* 0x0000e000ff027b82 */ /* 0x000e620000000a00 */
[----:B0-----:R-:W-:Y:S01]  /*0050*/  IMAD R5, R5, UR4, R0 ;  /* 0x0000000405057c24 */ /* 0x001fe2000f8e0200 */
[----:B------:R-:W0:Y:S04]  /*0060*/  LDCU.64 UR4, c[0x0][0x358] ;  /* 0x00006b00ff0477ac */ /* 0x000e280008000a00 */
[----:B------:R-:W-:Y:S01]  /*0070*/  SHF.R.S32.HI R0, RZ, 0x1f, R5 ;  /* 0x0000001fff007819 */ /* 0x000fe20000011405 */
[----:B-1----:R-:W-:-:S03]  /*0080*/  IMAD.WIDE R2, R5, 0x4, R2 ;  /* 0x0000000405027825 */ /* 0x002fc600078e0202 */
[----:B------:R-:W-:-:S04]  /*0090*/  LEA.HI R0, R0, R5, RZ, 0x3 ;  /* 0x0000000500007211 */ /* 0x000fc800078f18ff */
[----:B------:R-:W-:-:S05]  /*00a0*/  LOP3.LUT R0, R0, 0xfffffff8, RZ, 0xc0, !PT ;  /* 0xfffffff800007812 */ /* 0x000fca00078ec0ff */
[----:B------:R-:W-:-:S05]  /*00b0*/  IMAD.IADD R0, R5, 0x1, -R0 ;  /* 0x0000000105007824 */ /* 0x000fca00078e0a00 */
[----:B------:R-:W-:-:S04]  /*00c0*/  ISETP.GT.AND P0, PT, R0, -0x1, PT ;  /* 0xffffffff0000780c */ /* 0x000fc80003f04270 */
[----:B------:R-:W-:-:S05]  /*00d0*/  FSEL R5, RZ, 400, !P0 ;  /* 0x43c80000ff057808 */ /* 0x000fca0004000000 */
[----:B0-----:R-:W-:Y:S01]  /*00e0*/  STG.E desc[UR4][R2.64], R5 ;  /* 0x0000000502007986 */ /* 0x001fe2000c101904 */
[----:B------:R-:W-:Y:S05]  /*00f0*/  EXIT ;  /* 0x000000000000794d */ /* 0x000fea0003800000 */
.L_x_1:
        /* <DEDUP_REMOVED lines=16> */
.L_x_6:


//--------------------- .text._Z11mathKernel2Pf   --------------------------
	.section	.text._Z11mathKernel2Pf,"ax",@progbits
	.align	128
        .global         _Z11mathKernel2Pf
        .type           _Z11mathKernel2Pf,@function
        .size           _Z11mathKernel2Pf,(.L_x_7 - _Z11mathKernel2Pf)
        .other          _Z11mathKernel2Pf,@"STO_CUDA_ENTRY STV_DEFAULT"
_Z11mathKernel2Pf:
.text._Z11mathKernel2Pf:
        /* <DEDUP_REMOVED lines=10> */
[----:B------:R-:W-:-:S04]  /*00a0*/  SHF.R.U32.HI R0, RZ, 0x5, R0 ;  /* 0x00000005ff007819 */ /* 0x000fc80000011600 */
[----:B------:R-:W-:-:S04]  /*00b0*/  LOP3.LUT R0, R0, 0x1, RZ, 0xc0, !PT ;  /* 0x0000000100007812 */ /* 0x000fc800078ec0ff */
[----:B------:R-:W-:Y:S01]  /*00c0*/  ISETP.NE.U32.AND P0, PT, R0, 0x1, PT ;  /* 0x000000010000780c */ /* 0x000fe20003f05070 */
[----:B------:R-:W-:-:S05]  /*00d0*/  IMAD.MOV.U32 R0, RZ, RZ, 0x43480000 ;  /* 0x43480000ff007424 */ /* 0x000fca00078e00ff */
[----:B------:R-:W-:-:S05]  /*00e0*/  FSEL R5, R0, 100, !P0 ;  /* 0x42c8000000057808 */ /* 0x000fca0004000000 */
[----:B0-----:R-:W-:Y:S01]  /*00f0*/  STG.E desc[UR4][R2.64], R5 ;  /* 0x0000000502007986 */ /* 0x001fe2000c101904 */
[----:B------:R-:W-:Y:S05]  /*0100*/  EXIT ;  /* 0x000000000000794d */ /* 0x000fea0003800000 */
.L_x_2:
        /* <DEDUP_REMOVED lines=15> */
.L_x_7:


//--------------------- .text._Z11mathKernel1Pf   --------------------------
	.section	.text._Z11mathKernel1Pf,"ax",@progbits
	.align	128
        .global         _Z11mathKernel1Pf
        .type           _Z11mathKernel1Pf,@function
        .size           _Z11mathKernel1Pf,(.L_x_8 - _Z11mathKernel1Pf)
        .other          _Z11mathKernel1Pf,@"STO_CUDA_ENTRY STV_DEFAULT"
_Z11mathKernel1Pf:
.text._Z11mathKernel1Pf:
[----:B------:R-:W-:Y:S01]  /*0000*/  LDC R1, c[0x0][0x37c] ;  /* 0x0000df00ff017b82 */ /* 0x000fe20000000800 */
[----:B------:R-:W0:Y:S07]  /*0010*/  S2R R0, SR_TID.X ;  /* 0x0000000000007919 */ /* 0x000e2e0000002100 */
[----:B------:R-:W0:Y:S08]  /*0020*/  S2UR UR4, SR_CTAID.X ;  /* 0x00000000000479c3 */ /* 0x000e300000002500 */
[----:B------:R-:W0:Y:S08]  /*0030*/  LDC R5, c[0x0][0x360] ;  /* 0x0000d800ff057b82 */ /* 0x000e300000000800 */
[----:B------:R-:W1:Y:S01]  /*0040*/  LDC.64 R2, c[0x0][0x380] ;  /* 0x0000e000ff027b82 */ /* 0x000e620000000a00 */
[----:B0-----:R-:W-:Y:S01]  /*0050*/  IMAD R5, R5, UR4, R0 ;  /* 0x0000000405057c24 */ /* 0x001fe2000f8e0200 */
[----:B------:R-:W0:Y:S04]  /*0060*/  LDCU.64 UR4, c[0x0][0x358] ;  /* 0x00006b00ff0477ac */ /* 0x000e280008000a00 */
[C---:B------:R-:W-:Y:S01]  /*0070*/  LOP3.LUT R0, R5.reuse, 0x1, RZ, 0xc0, !PT ;  /* 0x0000000105007812 */ /* 0x040fe200078ec0ff */
[----:B-1----:R-:W-:-:S03]  /*0080*/  IMAD.WIDE R2, R5, 0x4, R2 ;  /* 0x0000000405027825 */ /* 0x002fc600078e0202 */
[----:B------:R-:W-:Y:S01]  /*0090*/  ISETP.NE.U32.AND P0, PT, R0, 0x1, PT ;  /* 0x000000010000780c */ /* 0x000fe20003f05070 */
[----:B------:R-:W-:-:S05]  /*00a0*/  HFMA2 R0, -RZ, RZ, 3.640625, 0 ;  /* 0x43480000ff007431 */ /* 0x000fca00000001ff */
[----:B------:R-:W-:-:S05]  /*00b0*/  FSEL R5, R0, 100, !P0 ;  /* 0x42c8000000057808 */ /* 0x000fca0004000000 */
[----:B0-----:R-:W-:Y:S01]  /*00c0*/  STG.E desc[UR4][R2.64], R5 ;  /* 0x0000000502007986 */ /* 0x001fe2000c101904 */
[----:B------:R-:W-:Y:S05]  /*00d0*/  EXIT ;  /* 0x000000000000794d */ /* 0x000fea0003800000 */
.L_x_3:
        /* <DEDUP_REMOVED lines=10> */
.L_x_8:


//--------------------- .text._Z9warmingUpPf      --------------------------
	.section	.text._Z9warmingUpPf,"ax",@progbits
	.align	128
        .global         _Z9warmingUpPf
        .type           _Z9warmingUpPf,@function
        .size           _Z9warmingUpPf,(.L_x_9 - _Z9warmingUpPf)
        .other          _Z9warmingUpPf,@"STO_CUDA_ENTRY STV_DEFAULT"
_Z9warmingUpPf:
.text._Z9warmingUpPf:
        /* <DEDUP_REMOVED lines=17> */
.L_x_4:
        /* <DEDUP_REMOVED lines=15> */
.L_x_9:


//--------------------- .nv.shared.reserved.0     --------------------------
	.section	.nv.shared.reserved.0,"aw",@nobits
	.weak		__nv_reservedSMEM_offset_0_alias
	.size		__nv_reservedSMEM_offset_0_alias, 0, 64
	.other		__nv_reservedSMEM_offset_0_alias,@"STO_CUDA_RESERVED_SHARED STV_DEFAULT"
__nv_reservedSMEM_offset_0_alias:
	.zero		0
	.zero		64


//--------------------- .nv.constant0._Z11mathKernel4Pf --------------------------
	.section	.nv.constant0._Z11mathKernel4Pf,"a",@progbits
	.sectionflags	@""
	.align	4
.nv.constant0._Z11mathKernel4Pf:
	.zero		904


//--------------------- .nv.constant0._Z11mathKernel3Pf --------------------------
	.section	.nv.constant0._Z11mathKernel3Pf,"a",@progbits
	.sectionflags	@""
	.align	4
.nv.constant0._Z11mathKernel3Pf:
	.zero		904


//--------------------- .nv.constant0._Z11mathKernel2Pf --------------------------
	.section	.nv.constant0._Z11mathKernel2Pf,"a",@progbits
	.sectionflags	@""
	.align	4
.nv.constant0._Z11mathKernel2Pf:
	.zero		904


//--------------------- .nv.constant0._Z11mathKernel1Pf --------------------------
	.section	.nv.constant0._Z11mathKernel1Pf,"a",@progbits
	.sectionflags	@""
	.align	4
.nv.constant0._Z11mathKernel1Pf:
	.zero		904


//--------------------- .nv.constant0._Z9warmingUpPf --------------------------
	.section	.nv.constant0._Z9warmingUpPf,"a",@progbits
	.sectionflags	@""
	.align	4
.nv.constant0._Z9warmingUpPf:
	.zero		904


//--------------------- SYMBOLS --------------------------

	.type		.nv.reservedSmem.offset0,@object
	.size		.nv.reservedSmem.offset0,0x4
